//
// Generated by NVIDIA NVVM Compiler
//
// Compiler Build ID: CL-36424714
// Cuda compilation tools, release 13.0, V13.0.88
// Based on NVVM 20.0.0
//

.version 9.0
.target sm_100
.address_size 64

	// .globl	_ZN3gpu9next_turnEPbS0_S0_S0_ii

.visible .entry _ZN3gpu9next_turnEPbS0_S0_S0_ii(
	.param .u64 .ptr .align 1 _ZN3gpu9next_turnEPbS0_S0_S0_ii_param_0,
	.param .u64 .ptr .align 1 _ZN3gpu9next_turnEPbS0_S0_S0_ii_param_1,
	.param .u64 .ptr .align 1 _ZN3gpu9next_turnEPbS0_S0_S0_ii_param_2,
	.param .u64 .ptr .align 1 _ZN3gpu9next_turnEPbS0_S0_S0_ii_param_3,
	.param .u32 _ZN3gpu9next_turnEPbS0_S0_S0_ii_param_4,
	.param .u32 _ZN3gpu9next_turnEPbS0_S0_S0_ii_param_5
)
{
	.reg .pred 	%p<8>;
	.reg .b16 	%rs<5>;
	.reg .b32 	%r<26>;
	.reg .b64 	%rd<17>;

	ld.param.u64 	%rd3, [_ZN3gpu9next_turnEPbS0_S0_S0_ii_param_0];
	ld.param.u64 	%rd5, [_ZN3gpu9next_turnEPbS0_S0_S0_ii_param_1];
	ld.param.u64 	%rd4, [_ZN3gpu9next_turnEPbS0_S0_S0_ii_param_2];
	ld.param.u64 	%rd6, [_ZN3gpu9next_turnEPbS0_S0_S0_ii_param_3];
	ld.param.u32 	%r3, [_ZN3gpu9next_turnEPbS0_S0_S0_ii_param_4];
	ld.param.u32 	%r4, [_ZN3gpu9next_turnEPbS0_S0_S0_ii_param_5];
	cvta.to.global.u64 	%rd1, %rd6;
	cvta.to.global.u64 	%rd2, %rd5;
	mov.u32 	%r5, %ctaid.x;
	mov.u32 	%r6, %ntid.x;
	mov.u32 	%r7, %tid.x;
	mad.lo.s32 	%r1, %r5, %r6, %r7;
	mul.lo.s32 	%r8, %r4, %r3;
	setp.ge.s32 	%p1, %r1, %r8;
	@%p1 bra 	$L__BB0_7;
	rem.s32 	%r9, %r1, %r3;
	setp.eq.s32 	%p2, %r9, 0;
	@%p2 bra 	$L__BB0_7;
	add.s32 	%r10, %r1, 1;
	rem.s32 	%r11, %r10, %r3;
	setp.eq.s32 	%p3, %r11, 0;
	@%p3 bra 	$L__BB0_7;
	cvt.s64.s32 	%rd7, %r1;
	add.s64 	%rd8, %rd2, %rd7;
	ld.global.u8 	%rs1, [%rd8];
	cvta.to.global.u64 	%rd9, %rd3;
	add.s64 	%rd10, %rd9, %rd7;
	ld.global.s8 	%r12, [%rd10+-1];
	ld.global.s8 	%r13, [%rd10];
	add.s32 	%r14, %r13, %r12;
	ld.global.s8 	%r15, [%rd10+1];
	add.s32 	%r16, %r14, %r15;
	ld.global.s8 	%r17, [%rd8+-1];
	add.s32 	%r18, %r16, %r17;
	ld.global.s8 	%r19, [%rd8+1];
	add.s32 	%r20, %r18, %r19;
	cvta.to.global.u64 	%rd11, %rd4;
	add.s64 	%rd12, %rd11, %rd7;
	ld.global.s8 	%r21, [%rd12+-1];
	add.s32 	%r22, %r20, %r21;
	ld.global.s8 	%r23, [%rd12];
	add.s32 	%r24, %r22, %r23;
	ld.global.s8 	%r25, [%rd12+1];
	add.s32 	%r2, %r24, %r25;
	setp.eq.s32 	%p4, %r2, 3;
	@%p4 bra 	$L__BB0_5;
	setp.eq.s16 	%p5, %rs1, 0;
	setp.ne.s32 	%p6, %r2, 2;
	or.pred  	%p7, %p5, %p6;
	@%p7 bra 	$L__BB0_6;
$L__BB0_5:
	add.s64 	%rd16, %rd1, %rd7;
	mov.b16 	%rs4, 1;
	st.global.u8 	[%rd16], %rs4;
	bra.uni 	$L__BB0_7;
$L__BB0_6:
	add.s64 	%rd14, %rd1, %rd7;
	mov.b16 	%rs3, 0;
	st.global.u8 	[%rd14], %rs3;
$L__BB0_7:
	ret;

}


// ===== COMPILED SASS (sm_100) =====

	.target	sm_100

	.elftype	@"ET_EXEC"


//--------------------- .note.nv.tkinfo           --------------------------
	.section	.note.nv.tkinfo,"",@"SHT_NOTE"
	.sectionflags	@"SHF_NOTE_NV_TKINFO"
	.tkinfo
        /*0018*/ 	.word	0x00000002
        /*0030*/ 	.string	""
        /*0030*/ 	.string	"ptxas"
        /*0030*/ 	.string	"Cuda compilation tools, release 13.0, V13.0.88"
        /*0030*/ 	.string	"Build cuda_13.0.r13.0/compiler.36424714_0"
        /*0030*/ 	.string	"-arch sm_100 -m 64 "



//--------------------- .note.nv.cuinfo           --------------------------
	.section	.note.nv.cuinfo,"",@"SHT_NOTE"
	.sectionflags	@"SHF_NOTE_NV_CUINFO"
        /*0018*/ 	.short	0x0002
        /*001a*/ 	.short	0x0064
        /*001c*/ 	.short	0x0082
	.zero		2


//--------------------- .nv.info                  --------------------------
	.section	.nv.info,"",@"SHT_CUDA_INFO"
	.align	4


	//----- nvinfo : EIATTR_REGCOUNT
	.align		4
        /*0000*/ 	.byte	0x04, 0x2f
        /*0002*/ 	.short	(.L_1 - .L_0)
	.align		4
.L_0:
        /*0004*/ 	.word	index@(_ZN3gpu9next_turnEPbS0_S0_S0_ii)
        /*0008*/ 	.word	0x00000014


	//----- nvinfo : EIATTR_FRAME_SIZE
	.align		4
.L_1:
        /*000c*/ 	.byte	0x04, 0x11
        /*000e*/ 	.short	(.L_3 - .L_2)
	.align		4
.L_2:
        /*0010*/ 	.word	index@(_ZN3gpu9next_turnEPbS0_S0_S0_ii)
        /*0014*/ 	.word	0x00000000


	//----- nvinfo : EIATTR_MIN_STACK_SIZE
	.align		4
.L_3:
        /*0018*/ 	.byte	0x04, 0x12
        /*001a*/ 	.short	(.L_5 - .L_4)
	.align		4
.L_4:
        /*001c*/ 	.word	index@(_ZN3gpu9next_turnEPbS0_S0_S0_ii)
        /*0020*/ 	.word	0x00000000
.L_5:


//--------------------- .nv.compat                --------------------------
	.section	.nv.compat,"",@"SHT_CUDA_COMPAT_INFO"
	.align	4
        /*0000*/ 	.byte	0x02, 0x09, 0x00, 0x00, 0x02, 0x02, 0x01, 0x00, 0x02, 0x05, 0x05, 0x00, 0x03, 0x07, 0x01, 0x01
        /*0010*/ 	.byte	0x02, 0x03, 0x00, 0x00, 0x02, 0x06, 0x01, 0x00, 0x04, 0x0b, 0x08, 0x00, 0x09, 0x00, 0x00, 0x00
        /*0020*/ 	.byte	0x00, 0x00, 0x00, 0x00


//--------------------- .nv.info._ZN3gpu9next_turnEPbS0_S0_S0_ii --------------------------
	.section	.nv.info._ZN3gpu9next_turnEPbS0_S0_S0_ii,"",@"SHT_CUDA_INFO"
	.sectionflags	@""
	.align	4


	//----- nvinfo : EIATTR_CUDA_API_VERSION
	.align		4
        /*0000*/ 	.byte	0x04, 0x37
        /*0002*/ 	.short	(.L_7 - .L_6)
.L_6:
        /*0004*/ 	.word	0x00000082


	//----- nvinfo : EIATTR_KPARAM_INFO
	.align		4
.L_7:
        /*0008*/ 	.byte	0x04, 0x17
        /*000a*/ 	.short	(.L_9 - .L_8)
.L_8:
        /*000c*/ 	.word	0x00000000
        /*0010*/ 	.short	0x0005
        /*0012*/ 	.short	0x0024
        /*0014*/ 	.byte	0x00, 0xf0, 0x11, 0x00


	//----- nvinfo : EIATTR_KPARAM_INFO
	.align		4
.L_9:
        /*0018*/ 	.byte	0x04, 0x17
        /*001a*/ 	.short	(.L_11 - .L_10)
.L_10:
        /*001c*/ 	.word	0x00000000
        /*0020*/ 	.short	0x0004
        /*0022*/ 	.short	0x0020
        /*0024*/ 	.byte	0x00, 0xf0, 0x11, 0x00


	//----- nvinfo : EIATTR_KPARAM_INFO
	.align		4
.L_11:
        /*0028*/ 	.byte	0x04, 0x17
        /*002a*/ 	.short	(.L_13 - .L_12)
.L_12:
        /*002c*/ 	.word	0x00000000
        /*0030*/ 	.short	0x0003
        /*0032*/ 	.short	0x0018
        /*0034*/ 	.byte	0x00, 0xf5, 0x21, 0x00


	//----- nvinfo : EIATTR_KPARAM_INFO
	.align		4
.L_13:
        /*0038*/ 	.byte	0x04, 0x17
        /*003a*/ 	.short	(.L_15 - .L_14)
.L_14:
        /*003c*/ 	.word	0x00000000
        /*0040*/ 	.short	0x0002
        /*0042*/ 	.short	0x0010
        /*0044*/ 	.byte	0x00, 0xf5, 0x21, 0x00


	//----- nvinfo : EIATTR_KPARAM_INFO
	.align		4
.L_15:
        /*0048*/ 	.byte	0x04, 0x17
        /*004a*/ 	.short	(.L_17 - .L_16)
.L_16:
        /*004c*/ 	.word	0x00000000
        /*0050*/ 	.short	0x0001
        /*0052*/ 	.short	0x0008
        /*0054*/ 	.byte	0x00, 0xf5, 0x21, 0x00


	//----- nvinfo : EIATTR_KPARAM_INFO
	.align		4
.L_17:
        /*0058*/ 	.byte	0x04, 0x17
        /*005a*/ 	.short	(.L_19 - .L_18)
.L_18:
        /*005c*/ 	.word	0x00000000
        /*0060*/ 	.short	0x0000
        /*0062*/ 	.short	0x0000
        /*0064*/ 	.byte	0x00, 0xf5, 0x21, 0x00


	//----- nvinfo : EIATTR_SPARSE_MMA_MASK
	.align		4
.L_19:
        /*0068*/ 	.byte	0x03, 0x50
        /*006a*/ 	.short	0x0000


	//----- nvinfo : EIATTR_MAXREG_COUNT
	.align		4
        /*006c*/ 	.byte	0x03, 0x1b
        /*006e*/ 	.short	0x00ff


	//----- nvinfo : EIATTR_MERCURY_ISA_VERSION
	.align		4
        /*0070*/ 	.byte	0x03, 0x5f
        /*0072*/ 	.short	0x0101


	//----- nvinfo : EIATTR_VRC_CTA_INIT_COUNT
	.align		4
        /*0074*/ 	.byte	0x02, 0x4a
	.zero		1
	.zero		1


	//----- nvinfo : EIATTR_EXIT_INSTR_OFFSETS
	.align		4
        /*0078*/ 	.byte	0x04, 0x1c
        /*007a*/ 	.short	(.L_21 - .L_20)


	//   ....[0]....
.L_20:
        /*007c*/ 	.word	0x00000080


	//   ....[1]....
        /*0080*/ 	.word	0x00000200


	//   ....[2]....
        /*0084*/ 	.word	0x000002e0


	//   ....[3]....
        /*0088*/ 	.word	0x000004e0


	//   ....[4]....
        /*008c*/ 	.word	0x00000530


	//----- nvinfo : EIATTR_CBANK_PARAM_SIZE
	.align		4
.L_21:
        /*0090*/ 	.byte	0x03, 0x19
        /*0092*/ 	.short	0x0028


	//----- nvinfo : EIATTR_PARAM_CBANK
	.align		4
        /*0094*/ 	.byte	0x04, 0x0a
        /*0096*/ 	.short	(.L_23 - .L_22)
	.align		4
.L_22:
        /*0098*/ 	.word	index@(.nv.constant0._ZN3gpu9next_turnEPbS0_S0_S0_ii)
        /*009c*/ 	.short	0x0380
        /*009e*/ 	.short	0x0028


	//----- nvinfo : EIATTR_SW_WAR
	.align		4
.L_23:
        /*00a0*/ 	.byte	0x04, 0x36
        /*00a2*/ 	.short	(.L_25 - .L_24)
.L_24:
        /*00a4*/ 	.word	0x00000008
.L_25:


//--------------------- .nv.callgraph             --------------------------
	.section	.nv.callgraph,"",@"SHT_CUDA_CALLGRAPH"
	.align	4
	.sectionentsize	8
	.align		4
        /*0000*/ 	.word	0x00000000
	.align		4
        /*0004*/ 	.word	0xffffffff
	.align		4
        /*0008*/ 	.word	0x00000000
	.align		4
        /*000c*/ 	.word	0xfffffffe
	.align		4
        /*0010*/ 	.word	0x00000000
	.align		4
        /*0014*/ 	.word	0xfffffffd
	.align		4
        /*0018*/ 	.word	0x00000000
	.align		4
        /*001c*/ 	.word	0xfffffffc


//--------------------- .text._ZN3gpu9next_turnEPbS0_S0_S0_ii --------------------------
	.section	.text._ZN3gpu9next_turnEPbS0_S0_S0_ii,"ax",@progbits
	.align	128
        .global         _ZN3gpu9next_turnEPbS0_S0_S0_ii
        .type           _ZN3gpu9next_turnEPbS0_S0_S0_ii,@function
        .size           _ZN3gpu9next_turnEPbS0_S0_S0_ii,(.L_x_1 - _ZN3gpu9next_turnEPbS0_S0_S0_ii)
        .other          _ZN3gpu9next_turnEPbS0_S0_S0_ii,@"STO_CUDA_ENTRY STV_DEFAULT"
_ZN3gpu9next_turnEPbS0_S0_S0_ii:
.text._ZN3gpu9next_turnEPbS0_S0_S0_ii:
[----:B------:R-:W-:Y:S01]  /*0000*/  LDC R1, c[0x0][0x37c] ;  /* 0x0000df00ff017b82 */ /* 0x000fe20000000800 */
[----:B------:R-:W0:Y:S07]  /*0010*/  S2R R0, SR_TID.X ;  /* 0x0000000000007919 */ /* 0x000e2e0000002100 */
[----:B------:R-:W0:Y:S08]  /*0020*/  S2UR UR4, SR_CTAID.X ;  /* 0x00000000000479c3 */ /* 0x000e300000002500 */
[----:B------:R-:W0:Y:S08]  /*0030*/  LDC R3, c[0x0][0x360] ;  /* 0x0000d800ff037b82 */ /* 0x000e300000000800 */
[----:B------:R-:W1:Y:S01]  /*0040*/  LDC.64 R4, c[0x0][0x3a0] ;  /* 0x0000e800ff047b82 */ /* 0x000e620000000a00 */
[----:B0-----:R-:W-:-:S02]  /*0050*/  IMAD R3, R3, UR4, R0 ;  /* 0x0000000403037c24 */ /* 0x001fc4000f8e0200 */
[----:B-1----:R-:W-:-:S05]  /*0060*/  IMAD R0, R5, R4, RZ ;  /* 0x0000000405007224 */ /* 0x002fca00078e02ff */
[----:B------:R-:W-:-:S13]  /*0070*/  ISETP.GE.AND P0, PT, R3, R0, PT ;  /* 0x000000000300720c */ /* 0x000fda0003f06270 */
[----:B------:R-:W-:Y:S05]  /*0080*/  @P0 EXIT ;  /* 0x000000000000094d */ /* 0x000fea0003800000 */
[----:B------:R-:W-:Y:S02]  /*0090*/  IABS R9, R4 ;  /* 0x0000000400097213 */ /* 0x000fe40000000000 */
[----:B------:R-:W-:Y:S02]  /*00a0*/  IABS R8, R3 ;  /* 0x0000000300087213 */ /* 0x000fe40000000000 */
[----:B------:R-:W0:Y:S01]  /*00b0*/  I2F.RP R0, R9 ;  /* 0x0000000900007306 */ /* 0x000e220000209400 */
[----:B------:R-:W-:-:S07]  /*00c0*/  ISETP.GE.AND P1, PT, R3, RZ, PT ;  /* 0x000000ff0300720c */ /* 0x000fce0003f26270 */
[----:B0-----:R-:W0:Y:S02]  /*00d0*/  MUFU.RCP R0, R0 ;  /* 0x0000000000007308 */ /* 0x001e240000001000 */
[----:B0-----:R-:W-:-:S06]  /*00e0*/  VIADD R6, R0, 0xffffffe ;  /* 0x0ffffffe00067836 */ /* 0x001fcc0000000000 */
[----:B------:R0:W1:Y:S02]  /*00f0*/  F2I.FTZ.U32.TRUNC.NTZ R7, R6 ;  /* 0x0000000600077305 */ /* 0x000064000021f000 */
[----:B0-----:R-:W-:Y:S02]  /*0100*/  IMAD.MOV.U32 R6, RZ, RZ, RZ ;  /* 0x000000ffff067224 */ /* 0x001fe400078e00ff */
[----:B-1----:R-:W-:-:S04]  /*0110*/  IMAD.MOV R2, RZ, RZ, -R7 ;  /* 0x000000ffff027224 */ /* 0x002fc800078e0a07 */
[----:B------:R-:W-:-:S04]  /*0120*/  IMAD R5, R2, R9, RZ ;  /* 0x0000000902057224 */ /* 0x000fc800078e02ff */
[----:B------:R-:W-:Y:S01]  /*0130*/  IMAD.HI.U32 R7, R7, R5, R6 ;  /* 0x0000000507077227 */ /* 0x000fe200078e0006 */
[----:B------:R-:W-:-:S05]  /*0140*/  LOP3.LUT R5, RZ, R4, RZ, 0x33, !PT ;  /* 0x00000004ff057212 */ /* 0x000fca00078e33ff */
[----:B------:R-:W-:-:S04]  /*0150*/  IMAD.HI.U32 R2, R7, R8, RZ ;  /* 0x0000000807027227 */ /* 0x000fc800078e00ff */
[----:B------:R-:W-:-:S04]  /*0160*/  IMAD.MOV R2, RZ, RZ, -R2 ;  /* 0x000000ffff027224 */ /* 0x000fc800078e0a02 */
[----:B------:R-:W-:-:S05]  /*0170*/  IMAD R0, R9, R2, R8 ;  /* 0x0000000209007224 */ /* 0x000fca00078e0208 */
[----:B------:R-:W-:-:S13]  /*0180*/  ISETP.GT.U32.AND P0, PT, R9, R0, PT ;  /* 0x000000000900720c */ /* 0x000fda0003f04070 */
[----:B------:R-:W-:-:S05]  /*0190*/  @!P0 IMAD.IADD R0, R0, 0x1, -R9 ;  /* 0x0000000100008824 */ /* 0x000fca00078e0a09 */
[----:B------:R-:W-:-:S13]  /*01a0*/  ISETP.GT.U32.AND P0, PT, R9, R0, PT ;  /* 0x000000000900720c */ /* 0x000fda0003f04070 */
[----:B------:R-:W-:Y:S01]  /*01b0*/  @!P0 IMAD.IADD R0, R0, 0x1, -R9 ;  /* 0x0000000100008824 */ /* 0x000fe200078e0a09 */
[----:B------:R-:W-:-:S03]  /*01c0*/  ISETP.NE.AND P0, PT, R4, RZ, PT ;  /* 0x000000ff0400720c */ /* 0x000fc60003f05270 */
[----:B------:R-:W-:-:S05]  /*01d0*/  @!P1 IMAD.MOV R0, RZ, RZ, -R0 ;  /* 0x000000ffff009224 */ /* 0x000fca00078e0a00 */
[----:B------:R-:W-:-:S04]  /*01e0*/  SEL R0, R5, R0, !P0 ;  /* 0x0000000005007207 */ /* 0x000fc80004000000 */
[----:B------:R-:W-:-:S13]  /*01f0*/  ISETP.NE.AND P1, PT, R0, RZ, PT ;  /* 0x000000ff0000720c */ /* 0x000fda0003f25270 */
[----:B------:R-:W-:Y:S05]  /*0200*/  @!P1 EXIT ;  /* 0x000000000000994d */ /* 0x000fea0003800000 */
[----:B------:R-:W-:-:S05]  /*0210*/  VIADD R2, R3, 0x1 ;  /* 0x0000000103027836 */ /* 0x000fca0000000000 */
[----:B------:R-:W-:Y:S02]  /*0220*/  IABS R0, R2 ;  /* 0x0000000200007213 */ /* 0x000fe40000000000 */
[----:B------:R-:W-:-:S03]  /*0230*/  ISETP.GE.AND P2, PT, R2, RZ, PT ;  /* 0x000000ff0200720c */ /* 0x000fc60003f46270 */
[----:B------:R-:W-:-:S04]  /*0240*/  IMAD.HI.U32 R7, R7, R0, RZ ;  /* 0x0000000007077227 */ /* 0x000fc800078e00ff */
[----:B------:R-:W-:-:S04]  /*0250*/  IMAD.MOV R7, RZ, RZ, -R7 ;  /* 0x000000ffff077224 */ /* 0x000fc800078e0a07 */
[----:B------:R-:W-:-:S05]  /*0260*/  IMAD R0, R9, R7, R0 ;  /* 0x0000000709007224 */ /* 0x000fca00078e0200 */
[----:B------:R-:W-:-:S13]  /*0270*/  ISETP.GT.U32.AND P1, PT, R9, R0, PT ;  /* 0x000000000900720c */ /* 0x000fda0003f24070 */
[----:B------:R-:W-:-:S05]  /*0280*/  @!P1 IMAD.IADD R0, R0, 0x1, -R9 ;  /* 0x0000000100009824 */ /* 0x000fca00078e0a09 */
[----:B------:R-:W-:-:S13]  /*0290*/  ISETP.GT.U32.AND P1, PT, R9, R0, PT ;  /* 0x000000000900720c */ /* 0x000fda0003f24070 */
[----:B------:R-:W-:-:S04]  /*02a0*/  @!P1 IMAD.IADD R0, R0, 0x1, -R9 ;  /* 0x0000000100009824 */ /* 0x000fc800078e0a09 */
[----:B------:R-:W-:-:S05]  /*02b0*/  @!P2 IMAD.MOV R0, RZ, RZ, -R0 ;  /* 0x000000ffff00a224 */ /* 0x000fca00078e0a00 */
[----:B------:R-:W-:-:S04]  /*02c0*/  SEL R0, R5, R0, !P0 ;  /* 0x0000000005007207 */ /* 0x000fc80004000000 */
[----:B------:R-:W-:-:S13]  /*02d0*/  ISETP.NE.AND P0, PT, R0, RZ, PT ;  /* 0x000000ff0000720c */ /* 0x000fda0003f05270 */
[----:B------:R-:W-:Y:S05]  /*02e0*/  @!P0 EXIT ;  /* 0x000000000000894d */ /* 0x000fea0003800000 */
[----:B------:R-:W0:Y:S01]  /*02f0*/  LDCU.128 UR8, c[0x0][0x380] ;  /* 0x00007000ff0877ac */ /* 0x000e220008000c00 */
[----:B------:R-:W-:Y:S01]  /*0300*/  SHF.R.S32.HI R16, RZ, 0x1f, R3 ;  /* 0x0000001fff107819 */ /* 0x000fe20000011403 */
[----:B------:R-:W1:Y:S01]  /*0310*/  LDCU.64 UR6, c[0x0][0x390] ;  /* 0x00007200ff0677ac */ /* 0x000e620008000a00 */
[----:B------:R-:W2:Y:S01]  /*0320*/  LDCU.64 UR4, c[0x0][0x358] ;  /* 0x00006b00ff0477ac */ /* 0x000ea20008000a00 */
[C---:B0-----:R-:W-:Y:S02]  /*0330*/  IADD3 R6, P1, PT, R3.reuse, UR8, RZ ;  /* 0x0000000803067c10 */ /* 0x041fe4000ff3e0ff */
[----:B------:R-:W-:Y:S02]  /*0340*/  IADD3 R4, P0, PT, R3, UR10, RZ ;  /* 0x0000000a03047c10 */ /* 0x000fe4000ff1e0ff */
[C---:B------:R-:W-:Y:S02]  /*0350*/  IADD3.X R7, PT, PT, R16.reuse, UR9, RZ, P1, !PT ;  /* 0x0000000910077c10 */ /* 0x040fe40008ffe4ff */
[----:B------:R-:W-:-:S02]  /*0360*/  IADD3.X R5, PT, PT, R16, UR11, RZ, P0, !PT ;  /* 0x0000000b10057c10 */ /* 0x000fc400087fe4ff */
[----:B-1----:R-:W-:Y:S01]  /*0370*/  IADD3 R8, P0, PT, R3, UR6, RZ ;  /* 0x0000000603087c10 */ /* 0x002fe2000ff1e0ff */
[----:B--2---:R-:W2:Y:S04]  /*0380*/  LDG.E.S8 R2, desc[UR4][R6.64+-0x1] ;  /* 0xffffff0406027981 */ /* 0x004ea8000c1e1300 */
[----:B------:R-:W2:Y:S01]  /*0390*/  LDG.E.S8 R11, desc[UR4][R6.64] ;  /* 0x00000004060b7981 */ /* 0x000ea2000c1e1300 */
[----:B------:R-:W-:-:S03]  /*03a0*/  IADD3.X R9, PT, PT, R16, UR7, RZ, P0, !PT ;  /* 0x0000000710097c10 */ /* 0x000fc600087fe4ff */
[----:B------:R-:W2:Y:S04]  /*03b0*/  LDG.E.S8 R10, desc[UR4][R6.64+0x1] ;  /* 0x00000104060a7981 */ /* 0x000ea8000c1e1300 */
[----:B------:R-:W3:Y:S04]  /*03c0*/  LDG.E.S8 R13, desc[UR4][R4.64+-0x1] ;  /* 0xffffff04040d7981 */ /* 0x000ee8000c1e1300 */
[----:B------:R-:W3:Y:S04]  /*03d0*/  LDG.E.S8 R12, desc[UR4][R4.64+0x1] ;  /* 0x00000104040c7981 */ /* 0x000ee8000c1e1300 */
[----:B------:R-:W4:Y:S04]  /*03e0*/  LDG.E.S8 R15, desc[UR4][R8.64+-0x1] ;  /* 0xffffff04080f7981 */ /* 0x000f28000c1e1300 */
[----:B------:R-:W4:Y:S04]  /*03f0*/  LDG.E.S8 R14, desc[UR4][R8.64] ;  /* 0x00000004080e7981 */ /* 0x000f28000c1e1300 */
[----:B------:R-:W5:Y:S04]  /*0400*/  LDG.E.S8 R17, desc[UR4][R8.64+0x1] ;  /* 0x0000010408117981 */ /* 0x000f68000c1e1300 */
[----:B------:R-:W5:Y:S01]  /*0410*/  LDG.E.U8 R0, desc[UR4][R4.64] ;  /* 0x0000000404007981 */ /* 0x000f62000c1e1100 */
[----:B--2---:R-:W-:-:S04]  /*0420*/  IADD3 R2, PT, PT, R10, R11, R2 ;  /* 0x0000000b0a027210 */ /* 0x004fc80007ffe002 */
[----:B---3--:R-:W-:-:S04]  /*0430*/  IADD3 R2, PT, PT, R12, R2, R13 ;  /* 0x000000020c027210 */ /* 0x008fc80007ffe00d */
[----:B----4-:R-:W-:-:S05]  /*0440*/  IADD3 R2, PT, PT, R14, R2, R15 ;  /* 0x000000020e027210 */ /* 0x010fca0007ffe00f */
[----:B-----5:R-:W-:-:S05]  /*0450*/  IMAD.IADD R2, R2, 0x1, R17 ;  /* 0x0000000102027824 */ /* 0x020fca00078e0211 */
[----:B------:R-:W-:-:S04]  /*0460*/  ISETP.NE.AND P0, PT, R2, 0x2, PT ;  /* 0x000000020200780c */ /* 0x000fc80003f05270 */
[----:B------:R-:W-:Y:S01]  /*0470*/  ISETP.EQ.OR P0, PT, R0, RZ, P0 ;  /* 0x000000ff0000720c */ /* 0x000fe20000702670 */
[----:B------:R-:W-:-:S03]  /*0480*/  IMAD.MOV.U32 R0, RZ, RZ, 0x1 ;  /* 0x00000001ff007424 */ /* 0x000fc600078e00ff */
[----:B------:R-:W-:-:S13]  /*0490*/  ISETP.NE.AND P0, PT, R2, 0x3, P0 ;  /* 0x000000030200780c */ /* 0x000fda0000705270 */
[----:B------:R-:W0:Y:S02]  /*04a0*/  @!P0 LDC.64 R6, c[0x0][0x398] ;  /* 0x0000e600ff068b82 */ /* 0x000e240000000a00 */
[----:B0-----:R-:W-:-:S05]  /*04b0*/  @!P0 IADD3 R6, P1, PT, R3, R6, RZ ;  /* 0x0000000603068210 */ /* 0x001fca0007f3e0ff */
[----:B------:R-:W-:-:S05]  /*04c0*/  @!P0 IMAD.X R7, R16, 0x1, R7, P1 ;  /* 0x0000000110078824 */ /* 0x000fca00008e0607 */
[----:B------:R0:W-:Y:S01]  /*04d0*/  @!P0 STG.E.U8 desc[UR4][R6.64], R0 ;  /* 0x0000000006008986 */ /* 0x0001e2000c101104 */
[----:B------:R-:W-:Y:S05]  /*04e0*/  @!P0 EXIT ;  /* 0x000000000000894d */ /* 0x000fea0003800000 */
[----:B------:R-:W1:Y:S02]  /*04f0*/  LDCU.64 UR6, c[0x0][0x398] ;  /* 0x00007300ff0677ac */ /* 0x000e640008000a00 */
[----:B-1----:R-:W-:-:S04]  /*0500*/  IADD3 R2, P0, PT, R3, UR6, RZ ;  /* 0x0000000603027c10 */ /* 0x002fc8000ff1e0ff */
[----:B------:R-:W-:-:S05]  /*0510*/  IADD3.X R3, PT, PT, R16, UR7, RZ, P0, !PT ;  /* 0x0000000710037c10 */ /* 0x000fca00087fe4ff */
[----:B------:R-:W-:Y:S01]  /*0520*/  STG.E.U8 desc[UR4][R2.64], RZ ;  /* 0x000000ff02007986 */ /* 0x000fe2000c101104 */
[----:B------:R-:W-:Y:S05]  /*0530*/  EXIT ;  /* 0x000000000000794d */ /* 0x000fea0003800000 */
.L_x_0:
[----:B------:R-:W-:-:S00]  /*0540*/  BRA `(.L_x_0) ;  /* 0xfffffffc00fc7947 */ /* 0x000fc0000383ffff */
[----:B------:R-:W-:-:S00]  /*0550*/  NOP ;  /* 0x0000000000007918 */ /* 0x000fc00000000000 */
        /* <DEDUP_REMOVED lines=10> */
.L_x_1:


//--------------------- .nv.shared.reserved.0     --------------------------
	.section	.nv.shared.reserved.0,"aw",@nobits
	.weak		__nv_reservedSMEM_offset_0_alias
	.size		__nv_reservedSMEM_offset_0_alias, 0, 64
	.other		__nv_reservedSMEM_offset_0_alias,@"STO_CUDA_RESERVED_SHARED STV_DEFAULT"
__nv_reservedSMEM_offset_0_alias:
	.zero		0
	.zero		64


//--------------------- .nv.constant0._ZN3gpu9next_turnEPbS0_S0_S0_ii --------------------------
	.section	.nv.constant0._ZN3gpu9next_turnEPbS0_S0_S0_ii,"a",@progbits
	.sectionflags	@""
	.align	4
.nv.constant0._ZN3gpu9next_turnEPbS0_S0_S0_ii:
	.zero		936


//--------------------- SYMBOLS --------------------------

	.type		.nv.reservedSmem.offset0,@object
	.size		.nv.reservedSmem.offset0,0x4
